	.headerflags	@"EF_CUDA_TEXMODE_UNIFIED EF_CUDA_64BIT_ADDRESS EF_CUDA_ACCELERATORS EF_CUDA_SM90 EF_CUDA_VIRTUAL_SM(EF_CUDA_SM90)"
	.elftype	@"ET_EXEC"


//--------------------- .nv.info                  --------------------------
	.section	.nv.info,"",@"SHT_CUDA_INFO"
	.align	4


	//----- nvinfo : EIATTR_REGCOUNT
	.align		4
        /*0000*/ 	.byte	0x04, 0x2f
        /*0002*/ 	.short	(.L_3 - .L_2)
	.align		4
.L_2:
        /*0004*/ 	.word	index@(triton_per_fused__weight_norm_interface_3)
        /*0008*/ 	.word	0x00000014


	//----- nvinfo : EIATTR_MIN_STACK_SIZE
	.align		4
.L_3:
        /*000c*/ 	.byte	0x04, 0x12
        /*000e*/ 	.short	(.L_5 - .L_4)
	.align		4
.L_4:
        /*0010*/ 	.word	index@(triton_per_fused__weight_norm_interface_3)
        /*0014*/ 	.word	0x00000000


	//----- nvinfo : EIATTR_FRAME_SIZE
	.align		4
.L_5:
        /*0018*/ 	.byte	0x04, 0x11
        /*001a*/ 	.short	(.L_7 - .L_6)
	.align		4
.L_6:
        /*001c*/ 	.word	index@(triton_per_fused__weight_norm_interface_3)
        /*0020*/ 	.word	0x00000000


	//----- nvinfo : EIATTR_MIN_STACK_SIZE
	.align		4
.L_7:
        /*0024*/ 	.byte	0x04, 0x12
        /*0026*/ 	.short	(.L_9 - .L_8)
	.align		4
.L_8:
        /*0028*/ 	.word	index@(triton_per_fused__weight_norm_interface_3)
        /*002c*/ 	.word	0x00000000
.L_9:


//--------------------- .nv.info.triton_per_fused__weight_norm_interface_3 --------------------------
	.section	.nv.info.triton_per_fused__weight_norm_interface_3,"",@"SHT_CUDA_INFO"
	.sectionflags	@""
	.align	4


	//----- nvinfo : EIATTR_CUDA_API_VERSION
	.align		4
        /*0000*/ 	.byte	0x04, 0x37
        /*0002*/ 	.short	(.L_11 - .L_10)
.L_10:
        /*0004*/ 	.word	0x0000007c


	//----- nvinfo : EIATTR_KPARAM_INFO
	.align		4
.L_11:
        /*0008*/ 	.byte	0x04, 0x17
        /*000a*/ 	.short	(.L_13 - .L_12)
.L_12:
        /*000c*/ 	.word	0x00000000
        /*0010*/ 	.short	0x0005
        /*0012*/ 	.short	0x0024
        /*0014*/ 	.byte	0x00, 0xf0, 0x11, 0x00


	//----- nvinfo : EIATTR_KPARAM_INFO
	.align		4
.L_13:
        /*0018*/ 	.byte	0x04, 0x17
        /*001a*/ 	.short	(.L_15 - .L_14)
.L_14:
        /*001c*/ 	.word	0x00000000
        /*0020*/ 	.short	0x0004
        /*0022*/ 	.short	0x0020
        /*0024*/ 	.byte	0x00, 0xf0, 0x11, 0x00


	//----- nvinfo : EIATTR_KPARAM_INFO
	.align		4
.L_15:
        /*0028*/ 	.byte	0x04, 0x17
        /*002a*/ 	.short	(.L_17 - .L_16)
.L_16:
        /*002c*/ 	.word	0x00000000
        /*0030*/ 	.short	0x0003
        /*0032*/ 	.short	0x0018
        /*0034*/ 	.byte	0x00, 0xf4, 0x21, 0x00


	//----- nvinfo : EIATTR_KPARAM_INFO
	.align		4
.L_17:
        /*0038*/ 	.byte	0x04, 0x17
        /*003a*/ 	.short	(.L_19 - .L_18)
.L_18:
        /*003c*/ 	.word	0x00000000
        /*0040*/ 	.short	0x0002
        /*0042*/ 	.short	0x0010
        /*0044*/ 	.byte	0x00, 0xf4, 0x21, 0x00


	//----- nvinfo : EIATTR_KPARAM_INFO
	.align		4
.L_19:
        /*0048*/ 	.byte	0x04, 0x17
        /*004a*/ 	.short	(.L_21 - .L_20)
.L_20:
        /*004c*/ 	.word	0x00000000
        /*0050*/ 	.short	0x0001
        /*0052*/ 	.short	0x0008
        /*0054*/ 	.byte	0x00, 0xf4, 0x21, 0x00


	//----- nvinfo : EIATTR_KPARAM_INFO
	.align		4
.L_21:
        /*0058*/ 	.byte	0x04, 0x17
        /*005a*/ 	.short	(.L_23 - .L_22)
.L_22:
        /*005c*/ 	.word	0x00000000
        /*0060*/ 	.short	0x0000
        /*0062*/ 	.short	0x0000
        /*0064*/ 	.byte	0x00, 0xf4, 0x21, 0x00


	//----- nvinfo : EIATTR_SPARSE_MMA_MASK
	.align		4
.L_23:
        /*0068*/ 	.byte	0x03, 0x50
        /*006a*/ 	.short	0x0000


	//----- nvinfo : EIATTR_MAXREG_COUNT
	.align		4
        /*006c*/ 	.byte	0x03, 0x1b
        /*006e*/ 	.short	0x00ff


	//----- nvinfo : EIATTR_COOP_GROUP_MASK_REGIDS
	.align		4
        /*0070*/ 	.byte	0x04, 0x29
        /*0072*/ 	.short	(.L_25 - .L_24)


	//   ....[0]....
.L_24:
        /*0074*/ 	.word	0xffffffff


	//   ....[1]....
        /*0078*/ 	.word	0xffffffff


	//   ....[2]....
        /*007c*/ 	.word	0xffffffff


	//   ....[3]....
        /*0080*/ 	.word	0xffffffff


	//----- nvinfo : EIATTR_COOP_GROUP_INSTR_OFFSETS
	.align		4
.L_25:
        /*0084*/ 	.byte	0x04, 0x28
        /*0086*/ 	.short	(.L_27 - .L_26)


	//   ....[0]....
.L_26:
        /*0088*/ 	.word	0x00000240


	//   ....[1]....
        /*008c*/ 	.word	0x00000270


	//   ....[2]....
        /*0090*/ 	.word	0x000002b0


	//   ....[3]....
        /*0094*/ 	.word	0x000002e0


	//----- nvinfo : EIATTR_EXIT_INSTR_OFFSETS
	.align		4
.L_27:
        /*0098*/ 	.byte	0x04, 0x1c
        /*009a*/ 	.short	(.L_29 - .L_28)


	//   ....[0]....
.L_28:
        /*009c*/ 	.word	0x00000470


	//   ....[1]....
        /*00a0*/ 	.word	0x00000490


	//----- nvinfo : EIATTR_REQNTID
	.align		4
.L_29:
        /*00a4*/ 	.byte	0x04, 0x10
        /*00a6*/ 	.short	(.L_31 - .L_30)
.L_30:
        /*00a8*/ 	.word	0x00000080
        /*00ac*/ 	.word	0x00000001
        /*00b0*/ 	.word	0x00000001


	//----- nvinfo : EIATTR_CBANK_PARAM_SIZE
	.align		4
.L_31:
        /*00b4*/ 	.byte	0x03, 0x19
        /*00b6*/ 	.short	0x0028


	//----- nvinfo : EIATTR_PARAM_CBANK
	.align		4
        /*00b8*/ 	.byte	0x04, 0x0a
        /*00ba*/ 	.short	(.L_33 - .L_32)
	.align		4
.L_32:
        /*00bc*/ 	.word	index@(.nv.constant0.triton_per_fused__weight_norm_interface_3)
        /*00c0*/ 	.short	0x0210
        /*00c2*/ 	.short	0x0028


	//----- nvinfo : EIATTR_SW_WAR
	.align		4
.L_33:
        /*00c4*/ 	.byte	0x04, 0x36
        /*00c6*/ 	.short	(.L_35 - .L_34)
.L_34:
        /*00c8*/ 	.word	0x00000008
.L_35:


//--------------------- .nv.callgraph             --------------------------
	.section	.nv.callgraph,"",@"SHT_CUDA_CALLGRAPH"
	.align	4
	.sectionentsize	8
	.align		4
        /*0000*/ 	.word	0x00000000
	.align		4
        /*0004*/ 	.word	0xffffffff
	.align		4
        /*0008*/ 	.word	0x00000000
	.align		4
        /*000c*/ 	.word	0xfffffffe
	.align		4
        /*0010*/ 	.word	0x00000000
	.align		4
        /*0014*/ 	.word	0xfffffffd
	.align		4
        /*0018*/ 	.word	0x00000000
	.align		4
        /*001c*/ 	.word	0xfffffffc


//--------------------- .nv.constant4             --------------------------
	.section	.nv.constant4,"a",@progbits
	.align	8
	.align		8
.nv.constant4:
        /*0000*/ 	.dword	_$_str
	.align		8
        /*0008*/ 	.dword	_$_str_$_2


//--------------------- .text.triton_per_fused__weight_norm_interface_3 --------------------------
	.section	.text.triton_per_fused__weight_norm_interface_3,"ax",@progbits
	.sectionflags	@"SHF_BARRIERS=1"
	.align	128
        .global         triton_per_fused__weight_norm_interface_3
        .type           triton_per_fused__weight_norm_interface_3,@function
        .size           triton_per_fused__weight_norm_interface_3,(.L_x_1 - triton_per_fused__weight_norm_interface_3)
        .other          triton_per_fused__weight_norm_interface_3,@"STO_CUDA_ENTRY STV_DEFAULT"
triton_per_fused__weight_norm_interface_3:
.text.triton_per_fused__weight_norm_interface_3:
[----:B------:R-:W0:Y:S02]  /*0000*/  LDC R1, c[0x0][0x28] ;  /* 0x00000a00ff017b82 */ /* 0x000e240000000800 */
[----:B------:R-:W1:Y:S01]  /*0010*/  S2R R3, SR_TID.X ;  /* 0x0000000000037919 */ /* 0x000e620000002100 */
[----:B------:R-:W2:Y:S01]  /*0020*/  LDC.64 R10, c[0x0][0x218] ;  /* 0x00008600ff0a7b82 */ /* 0x000ea20000000a00 */
[----:B------:R-:W-:Y:S02]  /*0030*/  CS2R R4, SRZ ;  /* 0x0000000000047805 */ /* 0x000fe4000001ff00 */
[----:B------:R-:W-:Y:S01]  /*0040*/  CS2R R6, SRZ ;  /* 0x0000000000067805 */ /* 0x000fe2000001ff00 */
[----:B------:R-:W3:Y:S01]  /*0050*/  S2R R0, SR_CTAID.X ;  /* 0x0000000000007919 */ /* 0x000ee20000002500 */
[----:B------:R-:W-:-:S03]  /*0060*/  ULDC.64 UR6, c[0x0][0x208] ;  /* 0x0000820000067ab9 */ /* 0x000fc60000000a00 */
[----:B------:R-:W4:Y:S01]  /*0070*/  LDC.64 R12, c[0x0][0x220] ;  /* 0x00008800ff0c7b82 */ /* 0x000f220000000a00 */
[----:B-1----:R-:W-:Y:S02]  /*0080*/  SHF.R.U32.HI R9, RZ, 0x4, R3 ;  /* 0x00000004ff097819 */ /* 0x002fe40000011603 */
[----:B------:R-:W-:Y:S02]  /*0090*/  SHF.L.U32 R2, R3, 0x2, RZ ;  /* 0x0000000203027819 */ /* 0x000fe400000006ff */
[----:B---3--:R-:W-:Y:S02]  /*00a0*/  SHF.L.U32 R0, R0, 0x3, RZ ;  /* 0x0000000300007819 */ /* 0x008fe400000006ff */
[----:B------:R-:W-:Y:S02]  /*00b0*/  SGXT.U32 R9, R9, 0x3 ;  /* 0x000000030909781a */ /* 0x000fe40000000000 */
[----:B------:R-:W-:Y:S02]  /*00c0*/  LOP3.LUT R2, R2, 0x3c, RZ, 0xc0, !PT ;  /* 0x0000003c02027812 */ /* 0x000fe400078ec0ff */
[----:B------:R-:W-:-:S04]  /*00d0*/  LOP3.LUT R15, R0, R9, RZ, 0xfc, !PT ;  /* 0x00000009000f7212 */ /* 0x000fc800078efcff */
[----:B------:R-:W-:-:S04]  /*00e0*/  ISETP.GE.AND P0, PT, R15, 0x8, PT ;  /* 0x000000080f00780c */ /* 0x000fc80003f06270 */
[----:B------:R-:W-:Y:S01]  /*00f0*/  ISETP.LT.U32.AND P1, PT, R2, 0x38, !P0 ;  /* 0x000000380200780c */ /* 0x000fe20004721070 */
[----:B------:R-:W-:-:S04]  /*0100*/  IMAD R2, R15, 0x38, R2 ;  /* 0x000000380f027824 */ /* 0x000fc800078e0202 */
[----:B--2---:R-:W-:-:S08]  /*0110*/  IMAD.WIDE R10, R2, 0x4, R10 ;  /* 0x00000004020a7825 */ /* 0x004fd000078e020a */
[----:B------:R-:W2:Y:S01]  /*0120*/  @P1 LDG.E.128 R4, desc[UR6][R10.64] ;  /* 0x000000060a041981 */ /* 0x000ea2000c1e1d00 */
[----:B------:R-:W-:Y:S01]  /*0130*/  HFMA2.MMA R8, -RZ, RZ, 0, 0 ;  /* 0x00000000ff087435 */ /* 0x000fe200000001ff */
[----:B----4-:R-:W-:-:S09]  /*0140*/  IMAD.WIDE R12, R15, 0x4, R12 ;  /* 0x000000040f0c7825 */ /* 0x010fd200078e020c */
[----:B------:R1:W3:Y:S01]  /*0150*/  @!P0 LDG.E.EL R8, desc[UR6][R12.64] ;  /* 0x000000060c088981 */ /* 0x0002e2000c2e1900 */
[----:B------:R-:W4:Y:S01]  /*0160*/  S2UR UR5, SR_CgaCtaId ;  /* 0x00000000000579c3 */ /* 0x000f220000008800 */
[----:B------:R-:W-:Y:S01]  /*0170*/  UMOV UR4, 0x400 ;  /* 0x0000040000047882 */ /* 0x000fe20000000000 */
[----:B------:R-:W-:Y:S01]  /*0180*/  LOP3.LUT P0, RZ, R3, 0x78, RZ, 0xc0, !PT ;  /* 0x0000007803ff7812 */ /* 0x000fe2000780c0ff */
[----:B----4-:R-:W-:-:S06]  /*0190*/  UPRMT UR4, UR5, 0x654, UR4 ;  /* 0x0000065405047896 */ /* 0x010fcc0008000004 */
[----:B------:R-:W-:Y:S02]  /*01a0*/  LEA R9, R9, UR4, 0x2 ;  /* 0x0000000409097c11 */ /* 0x000fe4000f8e10ff */
[----:B--2---:R-:W-:Y:S02]  /*01b0*/  SEL R5, R5, RZ, P1 ;  /* 0x000000ff05057207 */ /* 0x004fe40000800000 */
[----:B------:R-:W-:Y:S02]  /*01c0*/  SEL R4, R4, RZ, P1 ;  /* 0x000000ff04047207 */ /* 0x000fe40000800000 */
[----:B------:R-:W-:Y:S01]  /*01d0*/  SEL R6, R6, RZ, P1 ;  /* 0x000000ff06067207 */ /* 0x000fe20000800000 */
[----:B------:R-:W-:Y:S01]  /*01e0*/  FMUL R15, R5, R5 ;  /* 0x00000005050f7220 */ /* 0x000fe20000400000 */
[----:B------:R-:W-:-:S03]  /*01f0*/  SEL R7, R7, RZ, P1 ;  /* 0x000000ff07077207 */ /* 0x000fc60000800000 */
[----:B------:R-:W-:-:S04]  /*0200*/  FFMA R15, R4, R4, R15 ;  /* 0x00000004040f7223 */ /* 0x000fc8000000000f */
[----:B------:R-:W-:-:S04]  /*0210*/  FFMA R10, R6, R6, R15 ;  /* 0x00000006060a7223 */ /* 0x000fc8000000000f */
[----:B------:R-:W-:-:S05]  /*0220*/  FFMA R10, R7, R7, R10 ;  /* 0x00000007070a7223 */ /* 0x000fca000000000a */
[----:B------:R-:W-:-:S05]  /*0230*/  FSEL R10, R10, RZ, P1 ;  /* 0x000000ff0a0a7208 */ /* 0x000fca0000800000 */
[----:B------:R-:W2:Y:S02]  /*0240*/  SHFL.BFLY PT, R11, R10, 0x8, 0x1f ;  /* 0x0d001f000a0b7f89 */ /* 0x000ea400000e0000 */
[----:B--2---:R-:W-:Y:S01]  /*0250*/  FADD R11, R10, R11 ;  /* 0x0000000b0a0b7221 */ /* 0x004fe20000000000 */
[----:B------:R-:W-:-:S04]  /*0260*/  LOP3.LUT R10, R3, 0x7, RZ, 0xc0, !PT ;  /* 0x00000007030a7812 */ /* 0x000fc800078ec0ff */
[----:B-1----:R-:W1:Y:S01]  /*0270*/  SHFL.BFLY PT, R12, R11, 0x4, 0x1f ;  /* 0x0c801f000b0c7f89 */ /* 0x002e6200000e0000 */
[----:B------:R-:W-:Y:S01]  /*0280*/  LEA R15, R10, UR4, 0x2 ;  /* 0x000000040a0f7c11 */ /* 0x000fe2000f8e10ff */
[----:B-1----:R-:W-:Y:S02]  /*0290*/  FADD R12, R11, R12 ;  /* 0x0000000c0b0c7221 */ /* 0x002fe40000000000 */
[----:B------:R-:W1:Y:S03]  /*02a0*/  LDC.64 R10, c[0x0][0x228] ;  /* 0x00008a00ff0a7b82 */ /* 0x000e660000000a00 */
[----:B------:R-:W2:Y:S01]  /*02b0*/  SHFL.BFLY PT, R13, R12, 0x2, 0x1f ;  /* 0x0c401f000c0d7f89 */ /* 0x000ea200000e0000 */
[----:B-1----:R-:W-:-:S04]  /*02c0*/  IMAD.WIDE R10, R2, 0x4, R10 ;  /* 0x00000004020a7825 */ /* 0x002fc800078e020a */
[----:B--2---:R-:W-:-:S05]  /*02d0*/  FADD R13, R12, R13 ;  /* 0x0000000d0c0d7221 */ /* 0x004fca0000000000 */
[----:B------:R-:W1:Y:S02]  /*02e0*/  SHFL.BFLY PT, R14, R13, 0x1, 0x1f ;  /* 0x0c201f000d0e7f89 */ /* 0x000e6400000e0000 */
[----:B-1----:R-:W-:Y:S02]  /*02f0*/  FADD R14, R13, R14 ;  /* 0x0000000e0d0e7221 */ /* 0x002fe40000000000 */
[----:B------:R-:W1:Y:S02]  /*0300*/  LDC.64 R12, c[0x0][0x210] ;  /* 0x00008400ff0c7b82 */ /* 0x000e640000000a00 */
[----:B------:R-:W2:Y:S01]  /*0310*/  MUFU.SQRT R16, R14 ;  /* 0x0000000e00107308 */ /* 0x000ea20000002000 */
[----:B------:R4:W-:Y:S05]  /*0320*/  STS [R9], R14 ;  /* 0x0000000e09007388 */ /* 0x0009ea0000000800 */
[----:B------:R-:W-:Y:S01]  /*0330*/  BAR.SYNC.DEFER_BLOCKING 0x0 ;  /* 0x0000000000007b1d */ /* 0x000fe20000010000 */
[----:B----4-:R-:W-:-:S02]  /*0340*/  LOP3.LUT R9, R0, 0x7, R3, 0xf8, !PT ;  /* 0x0000000700097812 */ /* 0x010fc400078ef803 */
[C---:B--2---:R-:W-:Y:S02]  /*0350*/  FSETP.GT.AND P2, PT, R16.reuse, 8.50705917302346158658e+37, PT ;  /* 0x7e8000001000780b */ /* 0x044fe40003f44000 */
[----:B------:R-:W-:Y:S02]  /*0360*/  FSETP.GEU.AND P3, PT, R16, 1.175494350822287508e-38, PT ;  /* 0x008000001000780b */ /* 0x000fe40003f6e000 */
[C---:B------:R-:W-:Y:S01]  /*0370*/  ISETP.LT.AND P0, PT, R9.reuse, 0x8, !P0 ;  /* 0x000000080900780c */ /* 0x040fe20004701270 */
[----:B-1----:R-:W-:-:S08]  /*0380*/  IMAD.WIDE R12, R9, 0x4, R12 ;  /* 0x00000004090c7825 */ /* 0x002fd000078e020c */
[----:B------:R-:W-:Y:S01]  /*0390*/  @P2 FMUL R16, R16, 0.25 ;  /* 0x3e80000010102820 */ /* 0x000fe20000400000 */
[----:B------:R-:W1:Y:S01]  /*03a0*/  LDS R15, [R15] ;  /* 0x000000000f0f7984 */ /* 0x000e620000000800 */
[----:B---3--:R-:W-:Y:S02]  /*03b0*/  @P2 FMUL R8, R8, 0.25 ;  /* 0x3e80000008082820 */ /* 0x008fe40000400000 */
[----:B------:R-:W-:Y:S02]  /*03c0*/  @!P3 FMUL R16, R16, 16777216 ;  /* 0x4b8000001010b820 */ /* 0x000fe40000400000 */
[----:B------:R-:W-:Y:S02]  /*03d0*/  @!P3 FMUL R8, R8, 16777216 ;  /* 0x4b8000000808b820 */ /* 0x000fe40000400000 */
[----:B------:R-:W2:Y:S02]  /*03e0*/  MUFU.RCP R17, R16 ;  /* 0x0000001000117308 */ /* 0x000ea40000001000 */
[----:B--2---:R-:W-:-:S04]  /*03f0*/  FMUL R17, R17, R8 ;  /* 0x0000000811117220 */ /* 0x004fc80000400000 */
[-C--:B------:R-:W-:Y:S01]  /*0400*/  FMUL R4, R4, R17.reuse ;  /* 0x0000001104047220 */ /* 0x080fe20000400000 */
[-C--:B------:R-:W-:Y:S01]  /*0410*/  FMUL R5, R5, R17.reuse ;  /* 0x0000001105057220 */ /* 0x080fe20000400000 */
[-C--:B------:R-:W-:Y:S01]  /*0420*/  FMUL R6, R6, R17.reuse ;  /* 0x0000001106067220 */ /* 0x080fe20000400000 */
[----:B------:R-:W-:Y:S01]  /*0430*/  FMUL R7, R7, R17 ;  /* 0x0000001107077220 */ /* 0x000fe20000400000 */
[----:B-1----:R-:W1:Y:S01]  /*0440*/  MUFU.SQRT R3, R15 ;  /* 0x0000000f00037308 */ /* 0x002e620000002000 */
[----:B------:R-:W-:Y:S06]  /*0450*/  BAR.SYNC.DEFER_BLOCKING 0x0 ;  /* 0x0000000000007b1d */ /* 0x000fec0000010000 */
[----:B-1----:R1:W-:Y:S01]  /*0460*/  @P0 STG.E desc[UR6][R12.64], R3 ;  /* 0x000000030c000986 */ /* 0x0023e2000c101906 */
[----:B------:R-:W-:Y:S05]  /*0470*/  @!P1 EXIT ;  /* 0x000000000000994d */ /* 0x000fea0003800000 */
[----:B------:R-:W-:Y:S01]  /*0480*/  STG.E.128 desc[UR6][R10.64], R4 ;  /* 0x000000040a007986 */ /* 0x000fe2000c101d06 */
[----:B------:R-:W-:Y:S05]  /*0490*/  EXIT ;  /* 0x000000000000794d */ /* 0x000fea0003800000 */
.L_x_0:
[----:B------:R-:W-:-:S00]  /*04a0*/  BRA `(.L_x_0) ;  /* 0xfffffffc00fc7947 */ /* 0x000fc0000383ffff */
[----:B------:R-:W-:-:S00]  /*04b0*/  NOP ;  /* 0x0000000000007918 */ /* 0x000fc00000000000 */
        /* <DEDUP_REMOVED lines=12> */
.L_x_1:


//--------------------- .nv.global.init           --------------------------
	.section	.nv.global.init,"aw",@progbits
.nv.global.init:
	.type		_$_str,@object
	.size		_$_str,(_$_str_$_2 - _$_str)
_$_str:
        /*0000*/ 	.byte	0x5f, 0x5f, 0x43, 0x55, 0x44, 0x41, 0x5f, 0x46, 0x54, 0x5a, 0x00
	.type		_$_str_$_2,@object
	.size		_$_str_$_2,(.L_1 - _$_str_$_2)
_$_str_$_2:
        /*000b*/ 	.byte	0x5f, 0x5f, 0x43, 0x55, 0x44, 0x41, 0x5f, 0x50, 0x52, 0x45, 0x43, 0x5f, 0x53, 0x51, 0x52, 0x54
        /*001b*/ 	.byte	0x00
.L_1:


//--------------------- .nv.shared.triton_per_fused__weight_norm_interface_3 --------------------------
	.section	.nv.shared.triton_per_fused__weight_norm_interface_3,"aw",@nobits
	.sectionflags	@""
	.align	16
	.zero		1024


//--------------------- .nv.constant0.triton_per_fused__weight_norm_interface_3 --------------------------
	.section	.nv.constant0.triton_per_fused__weight_norm_interface_3,"a",@progbits
	.sectionflags	@""
	.align	4
.nv.constant0.triton_per_fused__weight_norm_interface_3:
	.zero		568
